//
// Generated by NVIDIA NVVM Compiler
//
// Compiler Build ID: CL-36424714
// Cuda compilation tools, release 13.0, V13.0.88
// Based on NVVM 20.0.0
//

.version 9.0
.target sm_100
.address_size 64

	// .globl	_Z17WMMAF16TensorCorePfS_S_S_

.visible .entry _Z17WMMAF16TensorCorePfS_S_S_(
	.param .u64 .ptr .align 1 _Z17WMMAF16TensorCorePfS_S_S__param_0,
	.param .u64 .ptr .align 1 _Z17WMMAF16TensorCorePfS_S_S__param_1,
	.param .u64 .ptr .align 1 _Z17WMMAF16TensorCorePfS_S_S__param_2,
	.param .u64 .ptr .align 1 _Z17WMMAF16TensorCorePfS_S_S__param_3
)
{
	.reg .pred 	%p<10>;
	.reg .b32 	%r<75>;
	.reg .b32 	%f<329>;
	.reg .b64 	%rd<12>;

	ld.param.u64 	%rd2, [_Z17WMMAF16TensorCorePfS_S_S__param_0];
	ld.param.u64 	%rd3, [_Z17WMMAF16TensorCorePfS_S_S__param_1];
	ld.param.u64 	%rd4, [_Z17WMMAF16TensorCorePfS_S_S__param_2];
	mov.u32 	%r25, %ctaid.x;
	mov.u32 	%r26, %ntid.x;
	mov.u32 	%r27, %tid.x;
	mad.lo.s32 	%r28, %r25, %r26, %r27;
	mov.u32 	%r29, %ctaid.y;
	mov.u32 	%r30, %ntid.y;
	mov.u32 	%r31, %tid.y;
	mad.lo.s32 	%r32, %r29, %r30, %r31;
	shl.b32 	%r34, %r28, 12;
	cvt.u64.u32 	%rd5, %r34;
	shl.b64 	%rd6, %rd5, 2;
	and.b64  	%rd7, %rd6, 17179344896;
	add.s64 	%rd8, %rd2, %rd7;
	mov.b32 	%r35, 8192;
	wmma.load.a.sync.aligned.row.m16n16k8.tf32 	{%r36, %r37, %r38, %r39}, [%rd8], %r35;
	mov.b32 	%f194, %r39;
	mov.b32 	%f186, %r38;
	mov.b32 	%f178, %r37;
	mov.b32 	%f170, %r36;
	wmma.load.a.sync.aligned.row.m16n16k8.tf32 	{%r40, %r41, %r42, %r43}, [%rd8+4], %r35;
	mov.b32 	%f196, %r43;
	mov.b32 	%f188, %r42;
	mov.b32 	%f180, %r41;
	mov.b32 	%f172, %r40;
	wmma.load.a.sync.aligned.row.m16n16k8.tf32 	{%r44, %r45, %r46, %r47}, [%rd8+8], %r35;
	mov.b32 	%f198, %r47;
	mov.b32 	%f190, %r46;
	mov.b32 	%f182, %r45;
	mov.b32 	%f174, %r44;
	wmma.load.a.sync.aligned.row.m16n16k8.tf32 	{%r48, %r49, %r50, %r51}, [%rd8+12], %r35;
	mov.b32 	%f200, %r51;
	mov.b32 	%f192, %r50;
	mov.b32 	%f184, %r49;
	mov.b32 	%f176, %r48;
	// begin inline asm
	{
  .reg .b32 __$1;
   cvt.rna.tf32.f32 __$1, %f170;
   mov.b32 %f169, __$1;
}

	// end inline asm
	// begin inline asm
	{
  .reg .b32 __$1;
   cvt.rna.tf32.f32 __$1, %f172;
   mov.b32 %f171, __$1;
}

	// end inline asm
	// begin inline asm
	{
  .reg .b32 __$1;
   cvt.rna.tf32.f32 __$1, %f174;
   mov.b32 %f173, __$1;
}

	// end inline asm
	// begin inline asm
	{
  .reg .b32 __$1;
   cvt.rna.tf32.f32 __$1, %f176;
   mov.b32 %f175, __$1;
}

	// end inline asm
	// begin inline asm
	{
  .reg .b32 __$1;
   cvt.rna.tf32.f32 __$1, %f178;
   mov.b32 %f177, __$1;
}

	// end inline asm
	// begin inline asm
	{
  .reg .b32 __$1;
   cvt.rna.tf32.f32 __$1, %f180;
   mov.b32 %f179, __$1;
}

	// end inline asm
	// begin inline asm
	{
  .reg .b32 __$1;
   cvt.rna.tf32.f32 __$1, %f182;
   mov.b32 %f181, __$1;
}

	// end inline asm
	// begin inline asm
	{
  .reg .b32 __$1;
   cvt.rna.tf32.f32 __$1, %f184;
   mov.b32 %f183, __$1;
}

	// end inline asm
	// begin inline asm
	{
  .reg .b32 __$1;
   cvt.rna.tf32.f32 __$1, %f186;
   mov.b32 %f185, __$1;
}

	// end inline asm
	// begin inline asm
	{
  .reg .b32 __$1;
   cvt.rna.tf32.f32 __$1, %f188;
   mov.b32 %f187, __$1;
}

	// end inline asm
	// begin inline asm
	{
  .reg .b32 __$1;
   cvt.rna.tf32.f32 __$1, %f190;
   mov.b32 %f189, __$1;
}

	// end inline asm
	// begin inline asm
	{
  .reg .b32 __$1;
   cvt.rna.tf32.f32 __$1, %f192;
   mov.b32 %f191, __$1;
}

	// end inline asm
	// begin inline asm
	{
  .reg .b32 __$1;
   cvt.rna.tf32.f32 __$1, %f194;
   mov.b32 %f193, __$1;
}

	// end inline asm
	// begin inline asm
	{
  .reg .b32 __$1;
   cvt.rna.tf32.f32 __$1, %f196;
   mov.b32 %f195, __$1;
}

	// end inline asm
	// begin inline asm
	{
  .reg .b32 __$1;
   cvt.rna.tf32.f32 __$1, %f198;
   mov.b32 %f197, __$1;
}

	// end inline asm
	// begin inline asm
	{
  .reg .b32 __$1;
   cvt.rna.tf32.f32 __$1, %f200;
   mov.b32 %f199, __$1;
}

	// end inline asm
	mov.b32 	%r52, 4096;
	wmma.load.b.sync.aligned.col.m16n16k8.tf32 	{%r53, %r54, %r55, %r56}, [%rd3], %r52;
	mov.b32 	%f208, %r56;
	mov.b32 	%f206, %r55;
	mov.b32 	%f204, %r54;
	mov.b32 	%f202, %r53;
	// begin inline asm
	{
  .reg .b32 __$1;
   cvt.rna.tf32.f32 __$1, %f202;
   mov.b32 %f201, __$1;
}

	// end inline asm
	// begin inline asm
	{
  .reg .b32 __$1;
   cvt.rna.tf32.f32 __$1, %f204;
   mov.b32 %f203, __$1;
}

	// end inline asm
	// begin inline asm
	{
  .reg .b32 __$1;
   cvt.rna.tf32.f32 __$1, %f206;
   mov.b32 %f205, __$1;
}

	// end inline asm
	// begin inline asm
	{
  .reg .b32 __$1;
   cvt.rna.tf32.f32 __$1, %f208;
   mov.b32 %f207, __$1;
}

	// end inline asm
	wmma.load.c.sync.aligned.row.m16n16k8.f32 	{%f272, %f271, %f270, %f269, %f268, %f267, %f266, %f265}, [%rd4], %r35;
	setp.lt.u32 	%p2, %r28, 16384;
	setp.lt.u32 	%p3, %r32, 256;
	and.pred  	%p1, %p2, %p3;
	mov.b32 	%r4, %f193;
	mov.b32 	%r3, %f185;
	mov.b32 	%r2, %f177;
	mov.b32 	%r1, %f169;
	mov.b32 	%r8, %f207;
	mov.b32 	%r7, %f205;
	mov.b32 	%r6, %f203;
	mov.b32 	%r5, %f201;
	mov.b32 	%r12, %f195;
	mov.b32 	%r11, %f187;
	mov.b32 	%r10, %f179;
	mov.b32 	%r9, %f171;
	mov.b32 	%r16, %f197;
	mov.b32 	%r15, %f189;
	mov.b32 	%r14, %f181;
	mov.b32 	%r13, %f173;
	mov.b32 	%r20, %f199;
	mov.b32 	%r19, %f191;
	mov.b32 	%r18, %f183;
	mov.b32 	%r17, %f175;
	mov.b32 	%r74, 0;
	not.pred 	%p4, %p1;
	mov.f32 	%f273, %f265;
	mov.f32 	%f274, %f266;
	mov.f32 	%f275, %f267;
	mov.f32 	%f276, %f268;
	mov.f32 	%f277, %f269;
	mov.f32 	%f278, %f270;
	mov.f32 	%f279, %f271;
	mov.f32 	%f280, %f272;
	mov.f32 	%f281, %f265;
	mov.f32 	%f282, %f266;
	mov.f32 	%f283, %f267;
	mov.f32 	%f284, %f268;
	mov.f32 	%f285, %f269;
	mov.f32 	%f286, %f270;
	mov.f32 	%f287, %f271;
	mov.f32 	%f288, %f272;
	mov.f32 	%f289, %f265;
	mov.f32 	%f290, %f266;
	mov.f32 	%f291, %f267;
	mov.f32 	%f292, %f268;
	mov.f32 	%f293, %f269;
	mov.f32 	%f294, %f270;
	mov.f32 	%f295, %f271;
	mov.f32 	%f296, %f272;
$L__BB0_1:
	@%p4 bra 	$L__BB0_3;
	wmma.mma.sync.aligned.row.col.m16n16k8.f32.tf32.tf32.f32 {%f296, %f295, %f294, %f293, %f292, %f291, %f290, %f289}, {%r1, %r2, %r3, %r4}, {%r5, %r6, %r7, %r8}, {%f296, %f295, %f294, %f293, %f292, %f291, %f290, %f289};
	wmma.mma.sync.aligned.row.col.m16n16k8.f32.tf32.tf32.f32 {%f288, %f287, %f286, %f285, %f284, %f283, %f282, %f281}, {%r9, %r10, %r11, %r12}, {%r5, %r6, %r7, %r8}, {%f288, %f287, %f286, %f285, %f284, %f283, %f282, %f281};
	wmma.mma.sync.aligned.row.col.m16n16k8.f32.tf32.tf32.f32 {%f280, %f279, %f278, %f277, %f276, %f275, %f274, %f273}, {%r13, %r14, %r15, %r16}, {%r5, %r6, %r7, %r8}, {%f280, %f279, %f278, %f277, %f276, %f275, %f274, %f273};
	wmma.mma.sync.aligned.row.col.m16n16k8.f32.tf32.tf32.f32 {%f272, %f271, %f270, %f269, %f268, %f267, %f266, %f265}, {%r17, %r18, %r19, %r20}, {%r5, %r6, %r7, %r8}, {%f272, %f271, %f270, %f269, %f268, %f267, %f266, %f265};
$L__BB0_3:
	@%p4 bra 	$L__BB0_5;
	wmma.mma.sync.aligned.row.col.m16n16k8.f32.tf32.tf32.f32 {%f296, %f295, %f294, %f293, %f292, %f291, %f290, %f289}, {%r1, %r2, %r3, %r4}, {%r5, %r6, %r7, %r8}, {%f296, %f295, %f294, %f293, %f292, %f291, %f290, %f289};
	wmma.mma.sync.aligned.row.col.m16n16k8.f32.tf32.tf32.f32 {%f288, %f287, %f286, %f285, %f284, %f283, %f282, %f281}, {%r9, %r10, %r11, %r12}, {%r5, %r6, %r7, %r8}, {%f288, %f287, %f286, %f285, %f284, %f283, %f282, %f281};
	wmma.mma.sync.aligned.row.col.m16n16k8.f32.tf32.tf32.f32 {%f280, %f279, %f278, %f277, %f276, %f275, %f274, %f273}, {%r13, %r14, %r15, %r16}, {%r5, %r6, %r7, %r8}, {%f280, %f279, %f278, %f277, %f276, %f275, %f274, %f273};
	wmma.mma.sync.aligned.row.col.m16n16k8.f32.tf32.tf32.f32 {%f272, %f271, %f270, %f269, %f268, %f267, %f266, %f265}, {%r17, %r18, %r19, %r20}, {%r5, %r6, %r7, %r8}, {%f272, %f271, %f270, %f269, %f268, %f267, %f266, %f265};
$L__BB0_5:
	add.s32 	%r22, %r74, 16;
	setp.lt.u32 	%p6, %r74, 4080;
	mov.u32 	%r74, %r22;
	@%p6 bra 	$L__BB0_1;
	mov.u32 	%r57, %ctaid.x;
	mov.u32 	%r58, %ntid.x;
	mov.u32 	%r59, %tid.x;
	mad.lo.s32 	%r60, %r57, %r58, %r59;
	setp.gt.u32 	%p7, %r60, 16383;
	mov.u32 	%r61, %ctaid.y;
	mov.u32 	%r62, %ntid.y;
	mov.u32 	%r63, %tid.y;
	mad.lo.s32 	%r64, %r61, %r62, %r63;
	setp.gt.u32 	%p8, %r64, 511;
	or.pred  	%p9, %p7, %p8;
	@%p9 bra 	$L__BB0_8;
	ld.param.u64 	%rd11, [_Z17WMMAF16TensorCorePfS_S_S__param_3];
	add.f32 	%f209, %f296, %f288;
	add.f32 	%f210, %f209, %f280;
	add.f32 	%f211, %f210, %f272;
	add.f32 	%f212, %f295, %f287;
	add.f32 	%f213, %f212, %f279;
	add.f32 	%f214, %f213, %f271;
	add.f32 	%f215, %f294, %f286;
	add.f32 	%f216, %f215, %f278;
	add.f32 	%f217, %f216, %f270;
	add.f32 	%f218, %f293, %f285;
	add.f32 	%f219, %f218, %f277;
	add.f32 	%f220, %f219, %f269;
	add.f32 	%f221, %f292, %f284;
	add.f32 	%f222, %f221, %f276;
	add.f32 	%f223, %f222, %f268;
	add.f32 	%f224, %f291, %f283;
	add.f32 	%f225, %f224, %f275;
	add.f32 	%f226, %f225, %f267;
	add.f32 	%f227, %f290, %f282;
	add.f32 	%f228, %f227, %f274;
	add.f32 	%f229, %f228, %f266;
	add.f32 	%f230, %f289, %f281;
	add.f32 	%f231, %f230, %f273;
	add.f32 	%f232, %f231, %f265;
	shl.b32 	%r65, %r64, 4;
	shl.b32 	%r70, %r60, 12;
	and.b32  	%r71, %r70, -131072;
	add.s32 	%r72, %r65, %r71;
	mul.wide.u32 	%rd9, %r72, 4;
	add.s64 	%rd10, %rd11, %rd9;
	mov.b32 	%r73, 8192;
	wmma.store.d.sync.aligned.row.m16n16k8.f32 	[%rd10], {%f211, %f214, %f217, %f220, %f223, %f226, %f229, %f232}, %r73;
$L__BB0_8:
	ret;

}


// ===== COMPILED SASS (sm_100) =====

	.target	sm_100

	.elftype	@"ET_EXEC"


//--------------------- .note.nv.tkinfo           --------------------------
	.section	.note.nv.tkinfo,"",@"SHT_NOTE"
	.sectionflags	@"SHF_NOTE_NV_TKINFO"
	.tkinfo
        /*0018*/ 	.word	0x00000002
        /*0030*/ 	.string	""
        /*0030*/ 	.string	"ptxas"
        /*0030*/ 	.string	"Cuda compilation tools, release 13.0, V13.0.88"
        /*0030*/ 	.string	"Build cuda_13.0.r13.0/compiler.36424714_0"
        /*0030*/ 	.string	"-arch sm_100 -m 64 "



//--------------------- .note.nv.cuinfo           --------------------------
	.section	.note.nv.cuinfo,"",@"SHT_NOTE"
	.sectionflags	@"SHF_NOTE_NV_CUINFO"
        /*0018*/ 	.short	0x0002
        /*001a*/ 	.short	0x0064
        /*001c*/ 	.short	0x0082
	.zero		2


//--------------------- .nv.info                  --------------------------
	.section	.nv.info,"",@"SHT_CUDA_INFO"
	.align	4


	//----- nvinfo : EIATTR_REGCOUNT
	.align		4
        /*0000*/ 	.byte	0x04, 0x2f
        /*0002*/ 	.short	(.L_1 - .L_0)
	.align		4
.L_0:
        /*0004*/ 	.word	index@(_Z17WMMAF16TensorCorePfS_S_S_)
        /*0008*/ 	.word	0x00000038


	//----- nvinfo : EIATTR_FRAME_SIZE
	.align		4
.L_1:
        /*000c*/ 	.byte	0x04, 0x11
        /*000e*/ 	.short	(.L_3 - .L_2)
	.align		4
.L_2:
        /*0010*/ 	.word	index@(_Z17WMMAF16TensorCorePfS_S_S_)
        /*0014*/ 	.word	0x00000000


	//----- nvinfo : EIATTR_MIN_STACK_SIZE
	.align		4
.L_3:
        /*0018*/ 	.byte	0x04, 0x12
        /*001a*/ 	.short	(.L_5 - .L_4)
	.align		4
.L_4:
        /*001c*/ 	.word	index@(_Z17WMMAF16TensorCorePfS_S_S_)
        /*0020*/ 	.word	0x00000000
.L_5:


//--------------------- .nv.compat                --------------------------
	.section	.nv.compat,"",@"SHT_CUDA_COMPAT_INFO"
	.align	4
        /*0000*/ 	.byte	0x02, 0x09, 0x00, 0x00, 0x02, 0x02, 0x01, 0x00, 0x02, 0x05, 0x05, 0x00, 0x03, 0x07, 0x01, 0x01
        /*0010*/ 	.byte	0x02, 0x03, 0x00, 0x00, 0x02, 0x06, 0x01, 0x00, 0x04, 0x0b, 0x08, 0x00, 0x01, 0x00, 0x00, 0x00
        /*0020*/ 	.byte	0x00, 0x00, 0x00, 0x00


//--------------------- .nv.info._Z17WMMAF16TensorCorePfS_S_S_ --------------------------
	.section	.nv.info._Z17WMMAF16TensorCorePfS_S_S_,"",@"SHT_CUDA_INFO"
	.sectionflags	@""
	.align	4


	//----- nvinfo : EIATTR_CUDA_API_VERSION
	.align		4
        /*0000*/ 	.byte	0x04, 0x37
        /*0002*/ 	.short	(.L_7 - .L_6)
.L_6:
        /*0004*/ 	.word	0x00000082


	//----- nvinfo : EIATTR_KPARAM_INFO
	.align		4
.L_7:
        /*0008*/ 	.byte	0x04, 0x17
        /*000a*/ 	.short	(.L_9 - .L_8)
.L_8:
        /*000c*/ 	.word	0x00000000
        /*0010*/ 	.short	0x0003
        /*0012*/ 	.short	0x0018
        /*0014*/ 	.byte	0x00, 0xf5, 0x21, 0x00


	//----- nvinfo : EIATTR_KPARAM_INFO
	.align		4
.L_9:
        /*0018*/ 	.byte	0x04, 0x17
        /*001a*/ 	.short	(.L_11 - .L_10)
.L_10:
        /*001c*/ 	.word	0x00000000
        /*0020*/ 	.short	0x0002
        /*0022*/ 	.short	0x0010
        /*0024*/ 	.byte	0x00, 0xf5, 0x21, 0x00


	//----- nvinfo : EIATTR_KPARAM_INFO
	.align		4
.L_11:
        /*0028*/ 	.byte	0x04, 0x17
        /*002a*/ 	.short	(.L_13 - .L_12)
.L_12:
        /*002c*/ 	.word	0x00000000
        /*0030*/ 	.short	0x0001
        /*0032*/ 	.short	0x0008
        /*0034*/ 	.byte	0x00, 0xf5, 0x21, 0x00


	//----- nvinfo : EIATTR_KPARAM_INFO
	.align		4
.L_13:
        /*0038*/ 	.byte	0x04, 0x17
        /*003a*/ 	.short	(.L_15 - .L_14)
.L_14:
        /*003c*/ 	.word	0x00000000
        /*0040*/ 	.short	0x0000
        /*0042*/ 	.short	0x0000
        /*0044*/ 	.byte	0x00, 0xf5, 0x21, 0x00


	//----- nvinfo : EIATTR_SPARSE_MMA_MASK
	.align		4
.L_15:
        /*0048*/ 	.byte	0x03, 0x50
        /*004a*/ 	.short	0x0000


	//----- nvinfo : EIATTR_WMMA_USED
	.align		4
        /*004c*/ 	.byte	0x01, 0x2b
	.zero		2


	//----- nvinfo : EIATTR_MAXREG_COUNT
	.align		4
        /*0050*/ 	.byte	0x03, 0x1b
        /*0052*/ 	.short	0x00ff


	//----- nvinfo : EIATTR_MERCURY_ISA_VERSION
	.align		4
        /*0054*/ 	.byte	0x03, 0x5f
        /*0056*/ 	.short	0x0101


	//----- nvinfo : EIATTR_VRC_CTA_INIT_COUNT
	.align		4
        /*0058*/ 	.byte	0x02, 0x4a
	.zero		1
	.zero		1


	//----- nvinfo : EIATTR_EXIT_INSTR_OFFSETS
	.align		4
        /*005c*/ 	.byte	0x04, 0x1c
        /*005e*/ 	.short	(.L_17 - .L_16)


	//   ....[0]....
.L_16:
        /*0060*/ 	.word	0x00000ce0


	//   ....[1]....
        /*0064*/ 	.word	0x00000f80


	//----- nvinfo : EIATTR_CRS_STACK_SIZE
	.align		4
.L_17:
        /*0068*/ 	.byte	0x04, 0x1e
        /*006a*/ 	.short	(.L_19 - .L_18)
.L_18:
        /*006c*/ 	.word	0x00000000


	//----- nvinfo : EIATTR_CBANK_PARAM_SIZE
	.align		4
.L_19:
        /*0070*/ 	.byte	0x03, 0x19
        /*0072*/ 	.short	0x0020


	//----- nvinfo : EIATTR_PARAM_CBANK
	.align		4
        /*0074*/ 	.byte	0x04, 0x0a
        /*0076*/ 	.short	(.L_21 - .L_20)
	.align		4
.L_20:
        /*0078*/ 	.word	index@(.nv.constant0._Z17WMMAF16TensorCorePfS_S_S_)
        /*007c*/ 	.short	0x0380
        /*007e*/ 	.short	0x0020


	//----- nvinfo : EIATTR_SW_WAR
	.align		4
.L_21:
        /*0080*/ 	.byte	0x04, 0x36
        /*0082*/ 	.short	(.L_23 - .L_22)
.L_22:
        /*0084*/ 	.word	0x00000008
.L_23:


//--------------------- .nv.callgraph             --------------------------
	.section	.nv.callgraph,"",@"SHT_CUDA_CALLGRAPH"
	.align	4
	.sectionentsize	8
	.align		4
        /*0000*/ 	.word	0x00000000
	.align		4
        /*0004*/ 	.word	0xffffffff
	.align		4
        /*0008*/ 	.word	0x00000000
	.align		4
        /*000c*/ 	.word	0xfffffffe
	.align		4
        /*0010*/ 	.word	0x00000000
	.align		4
        /*0014*/ 	.word	0xfffffffd
	.align		4
        /*0018*/ 	.word	0x00000000
	.align		4
        /*001c*/ 	.word	0xfffffffc


//--------------------- .text._Z17WMMAF16TensorCorePfS_S_S_ --------------------------
	.section	.text._Z17WMMAF16TensorCorePfS_S_S_,"ax",@progbits
	.align	128
        .global         _Z17WMMAF16TensorCorePfS_S_S_
        .type           _Z17WMMAF16TensorCorePfS_S_S_,@function
        .size           _Z17WMMAF16TensorCorePfS_S_S_,(.L_x_5 - _Z17WMMAF16TensorCorePfS_S_S_)
        .other          _Z17WMMAF16TensorCorePfS_S_S_,@"STO_CUDA_ENTRY STV_DEFAULT"
_Z17WMMAF16TensorCorePfS_S_S_:
.text._Z17WMMAF16TensorCorePfS_S_S_:
[----:B------:R-:W-:Y:S01]  /*0000*/  LDC R1, c[0x0][0x37c] ;  /* 0x0000df00ff017b82 */ /* 0x000fe20000000800 */
[----:B------:R-:W0:Y:S07]  /*0010*/  S2R R3, SR_TID.X ;  /* 0x0000000000037919 */ /* 0x000e2e0000002100 */
[----:B------:R-:W0:Y:S01]  /*0020*/  S2UR UR4, SR_CTAID.X ;  /* 0x00000000000479c3 */ /* 0x000e220000002500 */
[----:B------:R-:W1:Y:S01]  /*0030*/  LDCU.64 UR6, c[0x0][0x380] ;  /* 0x00007000ff0677ac */ /* 0x000e620008000a00 */
[----:B------:R-:W2:Y:S06]  /*0040*/  S2R R2, SR_LANEID ;  /* 0x0000000000027919 */ /* 0x000eac0000000000 */
[----:B------:R-:W0:Y:S08]  /*0050*/  LDC R0, c[0x0][0x360] ;  /* 0x0000d800ff007b82 */ /* 0x000e300000000800 */
[----:B------:R-:W3:Y:S01]  /*0060*/  LDC.64 R4, c[0x0][0x388] ;  /* 0x0000e200ff047b82 */ /* 0x000ee20000000a00 */
[----:B0-----:R-:W-:Y:S01]  /*0070*/  IMAD R0, R0, UR4, R3 ;  /* 0x0000000400007c24 */ /* 0x001fe2000f8e0203 */
[----:B------:R-:W0:Y:S01]  /*0080*/  LDCU.64 UR4, c[0x0][0x358] ;  /* 0x00006b00ff0477ac */ /* 0x000e220008000a00 */
[----:B--2---:R-:W-:-:S03]  /*0090*/  SHF.R.U32.HI R11, RZ, 0x2, R2 ;  /* 0x00000002ff0b7819 */ /* 0x004fc60000011602 */
[----:B------:R-:W-:Y:S02]  /*00a0*/  SHF.L.U32 R3, R0, 0xc, RZ ;  /* 0x0000000c00037819 */ /* 0x000fe400000006ff */
[----:B------:R-:W-:Y:S02]  /*00b0*/  LOP3.LUT R2, R2, 0x3, RZ, 0xc0, !PT ;  /* 0x0000000302027812 */ /* 0x000fe400078ec0ff */
[----:B------:R-:W-:Y:S02]  /*00c0*/  SHF.L.U32 R6, R3, 0x2, RZ ;  /* 0x0000000203067819 */ /* 0x000fe400000006ff */
[----:B------:R-:W-:Y:S02]  /*00d0*/  SHF.R.U32.HI R3, RZ, 0x1e, R3 ;  /* 0x0000001eff037819 */ /* 0x000fe40000011603 */
[----:B------:R-:W-:Y:S02]  /*00e0*/  LOP3.LUT R6, R6, 0xfff80000, RZ, 0xc0, !PT ;  /* 0xfff8000006067812 */ /* 0x000fe400078ec0ff */
[----:B------:R-:W-:-:S02]  /*00f0*/  LEA R7, R11, R2, 0xc ;  /* 0x000000020b077211 */ /* 0x000fc400078e60ff */
[----:B------:R-:W-:Y:S02]  /*0100*/  LOP3.LUT R9, R3, 0x3, RZ, 0xc0, !PT ;  /* 0x0000000303097812 */ /* 0x000fe400078ec0ff */
[----:B-1----:R-:W-:Y:S01]  /*0110*/  IADD3 R8, P0, PT, R6, UR6, RZ ;  /* 0x0000000606087c10 */ /* 0x002fe2000ff1e0ff */
[----:B------:R-:W-:Y:S01]  /*0120*/  VIADD R19, R7, 0x8000 ;  /* 0x0000800007137836 */ /* 0x000fe20000000000 */
[----:B------:R-:W-:Y:S01]  /*0130*/  LEA R3, R11, R2, 0xd ;  /* 0x000000020b037211 */ /* 0x000fe200078e68ff */
[--C-:B---3--:R-:W-:Y:S01]  /*0140*/  IMAD.WIDE R12, R7, 0x4, R4.reuse ;  /* 0x00000004070c7825 */ /* 0x108fe200078e0204 */
[----:B------:R-:W-:Y:S01]  /*0150*/  IADD3.X R9, PT, PT, R9, UR7, RZ, P0, !PT ;  /* 0x0000000709097c10 */ /* 0x000fe200087fe4ff */
[----:B------:R-:W1:Y:S01]  /*0160*/  LDCU.64 UR6, c[0x0][0x390] ;  /* 0x00007200ff0677ac */ /* 0x000e620008000a00 */
[----:B------:R-:W-:Y:S02]  /*0170*/  IADD3 R22, P0, PT, R8, 0x4, RZ ;  /* 0x0000000408167810 */ /* 0x000fe40007f1e0ff */
[C---:B------:R-:W-:Y:S01]  /*0180*/  IADD3 R15, PT, PT, R7.reuse, 0x4, RZ ;  /* 0x00000004070f7810 */ /* 0x040fe20007ffe0ff */
[----:B0-----:R0:W2:Y:S01]  /*0190*/  LD.E R53, desc[UR4][R12.64] ;  /* 0x000000040c357980 */ /* 0x0010a2000c101900 */
[----:B------:R-:W-:Y:S01]  /*01a0*/  IADD3 R21, PT, PT, R7, 0x8004, RZ ;  /* 0x0000800407157810 */ /* 0x000fe20007ffe0ff */
[----:B------:R-:W-:Y:S01]  /*01b0*/  IMAD.WIDE R6, R19, 0x4, R4 ;  /* 0x0000000413067825 */ /* 0x000fe200078e0204 */
[----:B------:R-:W-:-:S02]  /*01c0*/  IADD3 R17, PT, PT, R3, 0x10000, RZ ;  /* 0x0001000003117810 */ /* 0x000fc40007ffe0ff */
[----:B------:R-:W-:Y:S01]  /*01d0*/  IADD3.X R23, PT, PT, RZ, R9, RZ, P0, !PT ;  /* 0x00000009ff177210 */ /* 0x000fe200007fe4ff */
[C-C-:B------:R-:W-:Y:S01]  /*01e0*/  IMAD.WIDE R24, R3.reuse, 0x4, R8.reuse ;  /* 0x0000000403187825 */ /* 0x140fe200078e0208 */
[----:B------:R-:W-:Y:S01]  /*01f0*/  IADD3 R19, PT, PT, R3, 0x4, RZ ;  /* 0x0000000403137810 */ /* 0x000fe20007ffe0ff */
[----:B------:R-:W3:Y:S02]  /*0200*/  LD.E R51, desc[UR4][R6.64] ;  /* 0x0000000406337980 */ /* 0x000ee4000c101900 */
[----:B------:R-:W-:Y:S01]  /*0210*/  IMAD.WIDE R26, R17, 0x4, R8 ;  /* 0x00000004111a7825 */ /* 0x000fe200078e0208 */
[----:B0-----:R-:W-:Y:S01]  /*0220*/  IADD3 R12, P0, PT, R8, 0x8, RZ ;  /* 0x00000008080c7810 */ /* 0x001fe20007f1e0ff */
[----:B------:R0:W4:Y:S02]  /*0230*/  LD.E R48, desc[UR4][R24.64] ;  /* 0x0000000418307980 */ /* 0x000124000c101900 */
[--C-:B------:R-:W-:Y:S02]  /*0240*/  IMAD.WIDE R32, R3, 0x4, R22.reuse ;  /* 0x0000000403207825 */ /* 0x100fe400078e0216 */
[----:B------:R5:W2:Y:S02]  /*0250*/  LD.E R49, desc[UR4][R26.64] ;  /* 0x000000041a317980 */ /* 0x000aa4000c101900 */
[----:B------:R-:W-:-:S02]  /*0260*/  IMAD.WIDE R34, R17, 0x4, R22 ;  /* 0x0000000411227825 */ /* 0x000fc400078e0216 */
[----:B------:R1:W3:Y:S02]  /*0270*/  LD.E R44, desc[UR4][R32.64] ;  /* 0x00000004202c7980 */ /* 0x0002e4000c101900 */
[C---:B------:R-:W-:Y:S02]  /*0280*/  IMAD.WIDE R28, R19.reuse, 0x4, R8 ;  /* 0x00000004131c7825 */ /* 0x040fe400078e0208 */
[----:B------:R-:W3:Y:S02]  /*0290*/  LD.E R45, desc[UR4][R34.64] ;  /* 0x00000004222d7980 */ /* 0x000ee4000c101900 */
[----:B------:R-:W-:Y:S02]  /*02a0*/  IMAD.WIDE R36, R19, 0x4, R22 ;  /* 0x0000000413247825 */ /* 0x000fe400078e0216 */
[----:B------:R-:W3:Y:S02]  /*02b0*/  LD.E R46, desc[UR4][R28.64] ;  /* 0x000000041c2e7980 */ /* 0x000ee4000c101900 */
[----:B------:R-:W-:-:S02]  /*02c0*/  IMAD.WIDE R14, R15, 0x4, R4 ;  /* 0x000000040f0e7825 */ /* 0x000fc400078e0204 */
[----:B------:R-:W3:Y:S02]  /*02d0*/  LD.E R42, desc[UR4][R36.64] ;  /* 0x00000004242a7980 */ /* 0x000ee4000c101900 */
[----:B------:R-:W-:Y:S01]  /*02e0*/  IMAD.WIDE R4, R21, 0x4, R4 ;  /* 0x0000000415047825 */ /* 0x000fe200078e0204 */
[----:B------:R-:W-:Y:S01]  /*02f0*/  IADD3.X R13, PT, PT, RZ, R9, RZ, P0, !PT ;  /* 0x00000009ff0d7210 */ /* 0x000fe200007fe4ff */
[----:B------:R1:W3:Y:S02]  /*0300*/  LD.E R52, desc[UR4][R14.64] ;  /* 0x000000040e347980 */ /* 0x0002e4000c101900 */
[----:B------:R-:W-:Y:S02]  /*0310*/  VIADD R21, R3, 0x10004 ;  /* 0x0001000403157836 */ /* 0x000fe40000000000 */
[----:B------:R1:W3:Y:S02]  /*0320*/  LD.E R50, desc[UR4][R4.64] ;  /* 0x0000000404327980 */ /* 0x0002e4000c101900 */
[----:B------:R-:W-:Y:S01]  /*0330*/  IMAD.WIDE R30, R21, 0x4, R8 ;  /* 0x00000004151e7825 */ /* 0x000fe200078e0208 */
[----:B------:R-:W-:-:S03]  /*0340*/  IADD3 R8, P0, PT, R8, 0xc, RZ ;  /* 0x0000000c08087810 */ /* 0x000fc60007f1e0ff */
[----:B------:R-:W-:Y:S01]  /*0350*/  IMAD.WIDE R22, R21, 0x4, R22 ;  /* 0x0000000415167825 */ /* 0x000fe200078e0216 */
[----:B------:R-:W3:Y:S03]  /*0360*/  LD.E R47, desc[UR4][R30.64] ;  /* 0x000000041e2f7980 */ /* 0x000ee6000c101900 */
[--C-:B0-----:R-:W-:Y:S01]  /*0370*/  IMAD.WIDE R24, R3, 0x4, R12.reuse ;  /* 0x0000000403187825 */ /* 0x101fe200078e020c */
[----:B------:R-:W3:Y:S03]  /*0380*/  LD.E R43, desc[UR4][R22.64] ;  /* 0x00000004162b7980 */ /* 0x000ee6000c101900 */
[--C-:B-----5:R-:W-:Y:S01]  /*0390*/  IMAD.WIDE R26, R17, 0x4, R12.reuse ;  /* 0x00000004111a7825 */ /* 0x120fe200078e020c */
[----:B------:R-:W5:Y:S03]  /*03a0*/  LD.E R40, desc[UR4][R24.64] ;  /* 0x0000000418287980 */ /* 0x000f66000c101900 */
[----:B-1----:R-:W-:Y:S01]  /*03b0*/  IMAD.WIDE R32, R19, 0x4, R12 ;  /* 0x0000000413207825 */ /* 0x002fe200078e020c */
[----:B------:R-:W5:Y:S01]  /*03c0*/  LD.E R41, desc[UR4][R26.64] ;  /* 0x000000041a297980 */ /* 0x000f62000c101900 */
[----:B------:R-:W-:-:S03]  /*03d0*/  IADD3.X R9, PT, PT, RZ, R9, RZ, P0, !PT ;  /* 0x00000009ff097210 */ /* 0x000fc600007fe4ff */
[----:B------:R-:W5:Y:S01]  /*03e0*/  LD.E R38, desc[UR4][R32.64] ;  /* 0x0000000420267980 */ /* 0x000f62000c101900 */
[----:B------:R-:W-:Y:S01]  /*03f0*/  IMAD.WIDE R14, R3, 0x4, R8 ;  /* 0x00000004030e7825 */ /* 0x000fe200078e0208 */
[----:B------:R-:W-:-:S03]  /*0400*/  MOV R3, RZ ;  /* 0x000000ff00037202 */ /* 0x000fc60000000f00 */
[----:B------:R-:W-:Y:S01]  /*0410*/  IMAD.WIDE R12, R21, 0x4, R12 ;  /* 0x00000004150c7825 */ /* 0x000fe200078e020c */
[----:B------:R-:W5:Y:S03]  /*0420*/  LD.E R36, desc[UR4][R14.64] ;  /* 0x000000040e247980 */ /* 0x000f66000c101900 */
[--C-:B------:R-:W-:Y:S01]  /*0430*/  IMAD.WIDE R16, R17, 0x4, R8.reuse ;  /* 0x0000000411107825 */ /* 0x100fe200078e0208 */
[----:B------:R-:W5:Y:S03]  /*0440*/  LD.E R39, desc[UR4][R12.64] ;  /* 0x000000040c277980 */ /* 0x000f66000c101900 */
[--C-:B------:R-:W-:Y:S01]  /*0450*/  IMAD.WIDE R18, R19, 0x4, R8.reuse ;  /* 0x0000000413127825 */ /* 0x100fe200078e0208 */
[----:B------:R0:W5:Y:S03]  /*0460*/  LD.E R37, desc[UR4][R16.64] ;  /* 0x0000000410257980 */ /* 0x000166000c101900 */
[----:B------:R-:W-:-:S04]  /*0470*/  IMAD.WIDE R6, R21, 0x4, R8 ;  /* 0x0000000415067825 */ /* 0x000fc800078e0208 */
[----:B------:R-:W-:Y:S02]  /*0480*/  IMAD.WIDE.U32 R8, R11, 0x1000, R2 ;  /* 0x000010000b087825 */ /* 0x000fe400078e0002 */
[----:B------:R-:W5:Y:S04]  /*0490*/  LD.E R2, desc[UR4][R18.64] ;  /* 0x0000000412027980 */ /* 0x000f68000c101900 */
[----:B------:R1:W5:Y:S01]  /*04a0*/  LD.E R3, desc[UR4][R6.64] ;  /* 0x0000000406037980 */ /* 0x000362000c101900 */
[----:B------:R-:W-:-:S04]  /*04b0*/  LEA R4, P0, R8, UR6, 0x3 ;  /* 0x0000000608047c11 */ /* 0x000fc8000f8018ff */
[----:B------:R-:W-:-:S05]  /*04c0*/  LEA.HI.X R5, R8, UR7, R9, 0x3, P0 ;  /* 0x0000000708057c11 */ /* 0x000fca00080f1c09 */
[----:B------:R-:W5:Y:S04]  /*04d0*/  LD.E.64 R8, desc[UR4][R4.64] ;  /* 0x0000000404087980 */ /* 0x000f68000c101b00 */
[----:B------:R-:W5:Y:S04]  /*04e0*/  LD.E.64 R10, desc[UR4][R4.64+0x40000] ;  /* 0x04000004040a7980 */ /* 0x000f68000c101b00 */
[----:B------:R-:W5:Y:S04]  /*04f0*/  LD.E.64 R12, desc[UR4][R4.64+0x20] ;  /* 0x00002004040c7980 */ /* 0x000f68000c101b00 */
[----:B------:R1:W5:Y:S01]  /*0500*/  LD.E.64 R14, desc[UR4][R4.64+0x40020] ;  /* 0x04002004040e7980 */ /* 0x000362000c101b00 */
[----:B0-----:R-:W0:Y:S01]  /*0510*/  S2R R17, SR_TID.Y ;  /* 0x0000000000117919 */ /* 0x001e220000002200 */
[----:B------:R-:W0:Y:S01]  /*0520*/  S2UR UR6, SR_CTAID.Y ;  /* 0x00000000000679c3 */ /* 0x000e220000002600 */
[----:B-1----:R-:W-:-:S07]  /*0530*/  MOV R6, 0x1000 ;  /* 0x0000100000067802 */ /* 0x002fce0000000f00 */
[----:B------:R-:W0:Y:S01]  /*0540*/  LDC R16, c[0x0][0x364] ;  /* 0x0000d900ff107b82 */ /* 0x000e220000000800 */
[----:B------:R-:W-:Y:S01]  /*0550*/  BSSY.RECONVERGENT B0, `(.L_x_0) ;  /* 0x000006e000007945 */ /* 0x000fe20003800200 */
[----:B0-----:R-:W-:Y:S01]  /*0560*/  IMAD R4, R16, UR6, R17 ;  /* 0x0000000610047c24 */ /* 0x001fe2000f8e0211 */
[----:B----4-:R-:W-:Y:S02]  /*0570*/  FSETP.GEU.AND P1, PT, |R48|, +INF , PT ;  /* 0x7f8000003000780b */ /* 0x010fe40003f2e200 */
[----:B--2---:R-:W-:Y:S02]  /*0580*/  FSETP.GEU.AND P6, PT, |R49|, +INF , PT ;  /* 0x7f8000003100780b */ /* 0x004fe40003fce200 */
[----:B---3--:R-:W-:Y:S02]  /*0590*/  FSETP.GEU.AND P5, PT, |R44|, +INF , PT ;  /* 0x7f8000002c00780b */ /* 0x008fe40003fae200 */
[----:B------:R-:W-:Y:S02]  /*05a0*/  FSETP.GEU.AND P4, PT, |R45|, +INF , PT ;  /* 0x7f8000002d00780b */ /* 0x000fe40003f8e200 */
[----:B------:R-:W-:-:S02]  /*05b0*/  FSETP.GEU.AND P3, PT, |R46|, +INF , PT ;  /* 0x7f8000002e00780b */ /* 0x000fc40003f6e200 */
[----:B------:R-:W-:-:S03]  /*05c0*/  FSETP.GEU.AND P2, PT, |R42|, +INF , PT ;  /* 0x7f8000002a00780b */ /* 0x000fc60003f4e200 */
[----:B------:R-:W-:Y:S01]  /*05d0*/  @!P1 IMAD.IADD.U32 R48, R48, 0x1, R6 ;  /* 0x0000000130309824 */ /* 0x000fe200078e0006 */
[----:B------:R-:W-:-:S03]  /*05e0*/  FSETP.GEU.AND P1, PT, |R53|, +INF , PT ;  /* 0x7f8000003500780b */ /* 0x000fc60003f2e200 */
[--C-:B------:R-:W-:Y:S01]  /*05f0*/  @!P5 IMAD.IADD.U32 R44, R44, 0x1, R6.reuse ;  /* 0x000000012c2cd824 */ /* 0x100fe200078e0006 */
[----:B------:R-:W-:Y:S01]  /*0600*/  FSETP.GEU.AND P5, PT, |R52|, +INF , PT ;  /* 0x7f8000003400780b */ /* 0x000fe20003fae200 */
[--C-:B------:R-:W-:Y:S02]  /*0610*/  @!P6 IMAD.IADD.U32 R49, R49, 0x1, R6.reuse ;  /* 0x000000013131e824 */ /* 0x100fe400078e0006 */
[--C-:B------:R-:W-:Y:S02]  /*0620*/  @!P4 IMAD.IADD.U32 R45, R45, 0x1, R6.reuse ;  /* 0x000000012d2dc824 */ /* 0x100fe400078e0006 */
[--C-:B------:R-:W-:Y:S01]  /*0630*/  @!P3 IMAD.IADD.U32 R46, R46, 0x1, R6.reuse ;  /* 0x000000012e2eb824 */ /* 0x100fe200078e0006 */
[----:B------:R-:W-:Y:S01]  /*0640*/  FSETP.GEU.AND P0, PT, |R47|, +INF , PT ;  /* 0x7f8000002f00780b */ /* 0x000fe20003f0e200 */
[----:B------:R-:W-:Y:S01]  /*0650*/  @!P2 IMAD.IADD.U32 R42, R42, 0x1, R6 ;  /* 0x000000012a2aa824 */ /* 0x000fe200078e0006 */
[----:B------:R-:W-:Y:S02]  /*0660*/  FSETP.GEU.AND P6, PT, |R43|, +INF , PT ;  /* 0x7f8000002b00780b */ /* 0x000fe40003fce200 */
[----:B-----5:R-:W-:-:S02]  /*0670*/  FSETP.GEU.AND P4, PT, |R40|, +INF , PT ;  /* 0x7f8000002800780b */ /* 0x020fc40003f8e200 */
[----:B------:R-:W-:Y:S02]  /*0680*/  FSETP.GEU.AND P3, PT, |R41|, +INF , PT ;  /* 0x7f8000002900780b */ /* 0x000fe40003f6e200 */
[----:B------:R-:W-:-:S05]  /*0690*/  FSETP.GEU.AND P2, PT, |R38|, +INF , PT ;  /* 0x7f8000002600780b */ /* 0x000fca0003f4e200 */
[--C-:B------:R-:W-:Y:S01]  /*06a0*/  @!P0 IMAD.IADD.U32 R47, R47, 0x1, R6.reuse ;  /* 0x000000012f2f8824 */ /* 0x100fe200078e0006 */
[----:B------:R-:W-:Y:S01]  /*06b0*/  FSETP.GEU.AND P0, PT, |R51|, +INF , PT ;  /* 0x7f8000003300780b */ /* 0x000fe20003f0e200 */
[--C-:B------:R-:W-:Y:S01]  /*06c0*/  @!P1 IMAD.IADD.U32 R53, R53, 0x1, R6.reuse ;  /* 0x0000000135359824 */ /* 0x100fe200078e0006 */
[----:B------:R-:W-:Y:S01]  /*06d0*/  FSETP.GEU.AND P1, PT, |R50|, +INF , PT ;  /* 0x7f8000003200780b */ /* 0x000fe20003f2e200 */
[--C-:B------:R-:W-:Y:S02]  /*06e0*/  @!P5 IMAD.IADD.U32 R52, R52, 0x1, R6.reuse ;  /* 0x000000013434d824 */ /* 0x100fe400078e0006 */
[--C-:B------:R-:W-:Y:S01]  /*06f0*/  @!P6 IMAD.IADD.U32 R43, R43, 0x1, R6.reuse ;  /* 0x000000012b2be824 */ /* 0x100fe200078e0006 */
[----:B------:R-:W-:Y:S01]  /*0700*/  FSETP.GEU.AND P5, PT, |R36|, +INF , PT ;  /* 0x7f8000002400780b */ /* 0x000fe20003fae200 */
[--C-:B------:R-:W-:Y:S02]  /*0710*/  @!P4 IMAD.IADD.U32 R40, R40, 0x1, R6.reuse ;  /* 0x000000012828c824 */ /* 0x100fe400078e0006 */
[--C-:B------:R-:W-:Y:S01]  /*0720*/  @!P3 IMAD.IADD.U32 R41, R41, 0x1, R6.reuse ;  /* 0x000000012929b824 */ /* 0x100fe200078e0006 */
[----:B------:R-:W-:Y:S01]  /*0730*/  FSETP.GEU.AND P6, PT, |R39|, +INF , PT ;  /* 0x7f8000002700780b */ /* 0x000fe20003fce200 */
[--C-:B------:R-:W-:Y:S01]  /*0740*/  @!P2 IMAD.IADD.U32 R38, R38, 0x1, R6.reuse ;  /* 0x000000012626a824 */ /* 0x100fe200078e0006 */
[----:B------:R-:W-:Y:S01]  /*0750*/  FSETP.GEU.AND P4, PT, |R37|, +INF , PT ;  /* 0x7f8000002500780b */ /* 0x000fe20003f8e200 */
[----:B------:R-:W-:Y:S01]  /*0760*/  @!P0 IMAD.IADD.U32 R51, R51, 0x1, R6 ;  /* 0x0000000133338824 */ /* 0x000fe200078e0006 */
[----:B------:R-:W-:-:S02]  /*0770*/  FSETP.GEU.AND P3, PT, |R2|, +INF , PT ;  /* 0x7f8000000200780b */ /* 0x000fc40003f6e200 */
[----:B------:R-:W-:Y:S02]  /*0780*/  FSETP.GEU.AND P2, PT, |R3|, +INF , PT ;  /* 0x7f8000000300780b */ /* 0x000fe40003f4e200 */
[----:B------:R-:W-:Y:S01]  /*0790*/  ISETP.GE.U32.AND P0, PT, R4, 0x100, PT ;  /* 0x000001000400780c */ /* 0x000fe20003f06070 */
[----:B------:R-:W-:-:S04]  /*07a0*/  @!P1 IMAD.IADD.U32 R50, R50, 0x1, R6 ;  /* 0x0000000132329824 */ /* 0x000fc800078e0006 */
[--C-:B------:R-:W-:Y:S01]  /*07b0*/  @!P6 IMAD.IADD.U32 R39, R39, 0x1, R6.reuse ;  /* 0x000000012727e824 */ /* 0x100fe200078e0006 */
[----:B------:R-:W-:Y:S01]  /*07c0*/  ISETP.LT.U32.AND P0, PT, R0, 0x4000, !P0 ;  /* 0x000040000000780c */ /* 0x000fe20004701070 */
[--C-:B------:R-:W-:Y:S02]  /*07d0*/  @!P5 IMAD.IADD.U32 R36, R36, 0x1, R6.reuse ;  /* 0x000000012424d824 */ /* 0x100fe400078e0006 */
[--C-:B------:R-:W-:Y:S01]  /*07e0*/  @!P4 IMAD.IADD.U32 R37, R37, 0x1, R6.reuse ;  /* 0x000000012525c824 */ /* 0x100fe200078e0006 */
[-C--:B------:R-:W-:Y:S01]  /*07f0*/  MOV R25, R9.reuse ;  /* 0x0000000900197202 */ /* 0x080fe20000000f00 */
[--C-:B------:R-:W-:Y:S01]  /*0800*/  @!P3 IMAD.IADD.U32 R2, R2, 0x1, R6.reuse ;  /* 0x000000010202b824 */ /* 0x100fe200078e0006 */
[-C--:B------:R-:W-:Y:S01]  /*0810*/  MOV R24, R8.reuse ;  /* 0x0000000800187202 */ /* 0x080fe20000000f00 */
[----:B------:R-:W-:Y:S01]  /*0820*/  @!P2 IMAD.IADD.U32 R3, R3, 0x1, R6 ;  /* 0x000000010303a824 */ /* 0x000fe200078e0006 */
[----:B------:R-:W-:Y:S01]  /*0830*/  MOV R21, R9 ;  /* 0x0000000900157202 */ /* 0x000fe20000000f00 */
[----:B------:R-:W-:Y:S01]  /*0840*/  IMAD.MOV.U32 R0, RZ, RZ, RZ ;  /* 0x000000ffff007224 */ /* 0x000fe200078e00ff */
[-C--:B------:R-:W-:Y:S01]  /*0850*/  MOV R20, R8.reuse ;  /* 0x0000000800147202 */ /* 0x080fe20000000f00 */
[----:B------:R-:W-:Y:S01]  /*0860*/  IMAD.MOV.U32 R17, RZ, RZ, R9 ;  /* 0x000000ffff117224 */ /* 0x000fe200078e0009 */
[----:B------:R-:W-:Y:S01]  /*0870*/  MOV R16, R8 ;  /* 0x0000000800107202 */ /* 0x000fe20000000f00 */
[----:B------:R-:W-:Y:S01]  /*0880*/  IMAD.MOV.U32 R19, RZ, RZ, R11 ;  /* 0x000000ffff137224 */ /* 0x000fe200078e000b */
[-C--:B------:R-:W-:Y:S01]  /*0890*/  MOV R27, R11.reuse ;  /* 0x0000000b001b7202 */ /* 0x080fe20000000f00 */
[----:B------:R-:W-:Y:S01]  /*08a0*/  IMAD.MOV.U32 R33, RZ, RZ, R13 ;  /* 0x000000ffff217224 */ /* 0x000fe200078e000d */
[----:B------:R-:W-:Y:S01]  /*08b0*/  MOV R26, R10 ;  /* 0x0000000a001a7202 */ /* 0x000fe20000000f00 */
[----:B------:R-:W-:Y:S01]  /*08c0*/  IMAD.MOV.U32 R35, RZ, RZ, R15 ;  /* 0x000000ffff237224 */ /* 0x000fe200078e000f */
[----:B------:R-:W-:-:S02]  /*08d0*/  MOV R23, R11 ;  /* 0x0000000b00177202 */ /* 0x000fc40000000f00 */
[-C--:B------:R-:W-:Y:S02]  /*08e0*/  MOV R22, R10.reuse ;  /* 0x0000000a00167202 */ /* 0x080fe40000000f00 */
[----:B------:R-:W-:Y:S02]  /*08f0*/  MOV R18, R10 ;  /* 0x0000000a00127202 */ /* 0x000fe40000000f00 */
[-C--:B------:R-:W-:Y:S02]  /*0900*/  MOV R5, R13.reuse ;  /* 0x0000000d00057202 */ /* 0x080fe40000000f00 */
[-C--:B------:R-:W-:Y:S02]  /*0910*/  MOV R4, R12.reuse ;  /* 0x0000000c00047202 */ /* 0x080fe40000000f00 */
[----:B------:R-:W-:Y:S02]  /*0920*/  MOV R29, R13 ;  /* 0x0000000d001d7202 */ /* 0x000fe40000000f00 */
[----:B------:R-:W-:-:S02]  /*0930*/  MOV R28, R12 ;  /* 0x0000000c001c7202 */ /* 0x000fc40000000f00 */
[----:B------:R-:W-:Y:S02]  /*0940*/  MOV R32, R12 ;  /* 0x0000000c00207202 */ /* 0x000fe40000000f00 */
[-C--:B------:R-:W-:Y:S02]  /*0950*/  MOV R7, R15.reuse ;  /* 0x0000000f00077202 */ /* 0x080fe40000000f00 */
[-C--:B------:R-:W-:Y:S02]  /*0960*/  MOV R6, R14.reuse ;  /* 0x0000000e00067202 */ /* 0x080fe40000000f00 */
[----:B------:R-:W-:Y:S02]  /*0970*/  MOV R31, R15 ;  /* 0x0000000f001f7202 */ /* 0x000fe40000000f00 */
[-C--:B------:R-:W-:Y:S02]  /*0980*/  MOV R30, R14.reuse ;  /* 0x0000000e001e7202 */ /* 0x080fe40000000f00 */
[----:B------:R-:W-:-:S07]  /*0990*/  MOV R34, R14 ;  /* 0x0000000e00227202 */ /* 0x000fce0000000f00 */
.L_x_3:
[----:B------:R-:W-:-:S04]  /*09a0*/  IADD3 R0, PT, PT, R0, 0x10, RZ ;  /* 0x0000001000007810 */ /* 0x000fc80007ffe0ff */
[----:B------:R-:W-:Y:S01]  /*09b0*/  ISETP.GE.U32.AND P1, PT, R0, 0x1000, PT ;  /* 0x000010000000780c */ /* 0x000fe20003f26070 */
[----:B------:R-:W-:-:S12]  /*09c0*/  @!P0 BRA `(.L_x_1) ;  /* 0x0000000000488947 */ /* 0x000fd80003800000 */
[----:B------:R-:W-:Y:S05]  /*09d0*/  WARPSYNC.ALL ;  /* 0x0000000000007948 */ /* 0x000fea0003800000 */
[C---:B------:R-:W-:Y:S08]  /*09e0*/  HMMA.1684.F32.TF32 R16, R48.reuse, R53, R16 ;  /* 0x000000353010723c */ /* 0x040ff00000085010 */
[----:B------:R-:W-:Y:S08]  /*09f0*/  HMMA.1684.F32.TF32 R32, R48, R51, R32 ;  /* 0x000000333020723c */ /* 0x000ff00000085020 */
        /* <DEDUP_REMOVED lines=13> */
[----:B------:R-:W-:-:S15]  /*0ad0*/  HMMA.1684.F32.TF32 R12, R2, R50, R12 ;  /* 0x00000032020c723c */ /* 0x000fde000008500c */
[----:B------:R-:W-:-:S05]  /*0ae0*/  NOP ;  /* 0x0000000000007918 */ /* 0x000fca0000000000 */
.L_x_1:
[----:B------:R-:W-:Y:S05]  /*0af0*/  @!P0 BRA `(.L_x_2) ;  /* 0x0000000000488947 */ /* 0x000fea0003800000 */
        /* <DEDUP_REMOVED lines=18> */
.L_x_2:
[----:B------:R-:W-:Y:S05]  /*0c20*/  @!P1 BRA `(.L_x_3) ;  /* 0xfffffffc005c9947 */ /* 0x000fea000383ffff */
[----:B------:R-:W-:Y:S05]  /*0c30*/  BSYNC.RECONVERGENT B0 ;  /* 0x0000000000007941 */ /* 0x000fea0003800200 */
.L_x_0:
[----:B------:R-:W0:Y:S01]  /*0c40*/  S2R R37, SR_TID.Y ;  /* 0x0000000000257919 */ /* 0x000e220000002200 */
[----:B------:R-:W1:Y:S01]  /*0c50*/  LDC R36, c[0x0][0x360] ;  /* 0x0000d800ff247b82 */ /* 0x000e620000000800 */
[----:B------:R-:W1:Y:S07]  /*0c60*/  S2R R3, SR_TID.X ;  /* 0x0000000000037919 */ /* 0x000e6e0000002100 */
[----:B------:R-:W0:Y:S08]  /*0c70*/  S2UR UR7, SR_CTAID.Y ;  /* 0x00000000000779c3 */ /* 0x000e300000002600 */
[----:B------:R-:W0:Y:S08]  /*0c80*/  LDC R0, c[0x0][0x364] ;  /* 0x0000d900ff007b82 */ /* 0x000e300000000800 */
[----:B------:R-:W1:Y:S01]  /*0c90*/  S2UR UR6, SR_CTAID.X ;  /* 0x00000000000679c3 */ /* 0x000e620000002500 */
[----:B0-----:R-:W-:-:S05]  /*0ca0*/  IMAD R0, R0, UR7, R37 ;  /* 0x0000000700007c24 */ /* 0x001fca000f8e0225 */
[----:B------:R-:W-:Y:S01]  /*0cb0*/  ISETP.GT.U32.AND P0, PT, R0, 0x1ff, PT ;  /* 0x000001ff0000780c */ /* 0x000fe20003f04070 */
[----:B-1----:R-:W-:-:S05]  /*0cc0*/  IMAD R36, R36, UR6, R3 ;  /* 0x0000000624247c24 */ /* 0x002fca000f8e0203 */
[----:B------:R-:W-:-:S13]  /*0cd0*/  ISETP.GT.U32.OR P0, PT, R36, 0x3fff, P0 ;  /* 0x00003fff2400780c */ /* 0x000fda0000704470 */
[----:B------:R-:W-:Y:S05]  /*0ce0*/  @P0 EXIT ;  /* 0x000000000000094d */ /* 0x000fea0003800000 */
[----:B------:R-:W0:Y:S01]  /*0cf0*/  S2R R38, SR_LANEID ;  /* 0x0000000000267919 */ /* 0x000e220000000000 */
[----:B------:R-:W1:Y:S01]  /*0d00*/  LDC.64 R2, c[0x0][0x398] ;  /* 0x0000e600ff027b82 */ /* 0x000e620000000a00 */
[----:B------:R-:W-:Y:S01]  /*0d10*/  FADD R37, R20, R16 ;  /* 0x0000001014257221 */ /* 0x000fe20000000000 */
[----:B------:R-:W-:Y:S01]  /*0d20*/  FADD R16, R21, R17 ;  /* 0x0000001115107221 */ /* 0x000fe20000000000 */
[----:B------:R-:W-:Y:S01]  /*0d30*/  SHF.L.U32 R36, R36, 0xc, RZ ;  /* 0x0000000c24247819 */ /* 0x000fe200000006ff */
[----:B------:R-:W-:Y:S01]  /*0d40*/  FADD R17, R22, R18 ;  /* 0x0000001216117221 */ /* 0x000fe20000000000 */
[----:B------:R-:W-:Y:S01]  /*0d50*/  FADD R20, R23, R19 ;  /* 0x0000001317147221 */ /* 0x000fe20000000000 */
[----:B------:R-:W-:Y:S01]  /*0d60*/  FADD R18, R25, R16 ;  /* 0x0000001019127221 */ /* 0x000fe20000000000 */
[----:B------:R-:W-:Y:S01]  /*0d70*/  LOP3.LUT R25, R36, 0xfffe0000, RZ, 0xc0, !PT ;  /* 0xfffe000024197812 */ /* 0x000fe200078ec0ff */
[----:B------:R-:W-:Y:S01]  /*0d80*/  FADD R22, R29, R33 ;  /* 0x000000211d167221 */ /* 0x000fe20000000000 */
[----:B------:R-:W-:Y:S01]  /*0d90*/  FADD R19, R26, R17 ;  /* 0x000000111a137221 */ /* 0x000fe20000000000 */
[----:B------:R-:W-:Y:S01]  /*0da0*/  MOV R17, RZ ;  /* 0x000000ff00117202 */ /* 0x000fe20000000f00 */
[----:B------:R-:W-:Y:S01]  /*0db0*/  FADD R21, R28, R32 ;  /* 0x000000201c157221 */ /* 0x000fe20000000000 */
[----:B------:R-:W-:Y:S01]  /*0dc0*/  LEA R25, R0, R25, 0x4 ;  /* 0x0000001900197211 */ /* 0x000fe200078e20ff */
[----:B------:R-:W-:Y:S01]  /*0dd0*/  FADD R23, R30, R34 ;  /* 0x000000221e177221 */ /* 0x000fe20000000000 */
        /* <DEDUP_REMOVED lines=10> */
[----:B-1----:R-:W-:-:S04]  /*0e80*/  IMAD.WIDE.U32 R2, R25, 0x4, R2 ;  /* 0x0000000419027825 */ /* 0x002fc800078e0002 */
[----:B------:R-:W-:Y:S01]  /*0e90*/  FADD R11, R11, R20 ;  /* 0x000000140b0b7221 */ /* 0x000fe20000000000 */
[----:B------:R-:W-:Y:S01]  /*0ea0*/  FADD R12, R12, R21 ;  /* 0x000000150c0c7221 */ /* 0x000fe20000000000 */
[----:B------:R-:W-:Y:S01]  /*0eb0*/  FADD R13, R13, R22 ;  /* 0x000000160d0d7221 */ /* 0x000fe20000000000 */
[----:B------:R-:W-:Y:S01]  /*0ec0*/  FADD R14, R14, R23 ;  /* 0x000000170e0e7221 */ /* 0x000fe20000000000 */
[----:B------:R-:W-:Y:S01]  /*0ed0*/  FADD R15, R15, R28 ;  /* 0x0000001c0f0f7221 */ /* 0x000fe20000000000 */
[----:B------:R-:W-:Y:S05]  /*0ee0*/  WARPSYNC.ALL ;  /* 0x0000000000007948 */ /* 0x000fea0003800000 */
[----:B0-----:R-:W-:-:S02]  /*0ef0*/  LOP3.LUT R16, R38, 0x3, RZ, 0xc0, !PT ;  /* 0x0000000326107812 */ /* 0x001fc400078ec0ff */
[----:B------:R-:W-:-:S05]  /*0f00*/  SHF.R.U32.HI R29, RZ, 0x2, R38 ;  /* 0x00000002ff1d7819 */ /* 0x000fca0000011626 */
[----:B------:R-:W-:-:S03]  /*0f10*/  IMAD.WIDE.U32 R16, R29, 0x1000, R16 ;  /* 0x000010001d107825 */ /* 0x000fc600078e0010 */
[----:B------:R-:W-:-:S04]  /*0f20*/  LEA R2, P0, R16, R2, 0x3 ;  /* 0x0000000210027211 */ /* 0x000fc800078018ff */
[----:B------:R-:W-:-:S05]  /*0f30*/  LEA.HI.X R3, R16, R3, R17, 0x3, P0 ;  /* 0x0000000310037211 */ /* 0x000fca00000f1c11 */
[----:B------:R-:W-:Y:S04]  /*0f40*/  ST.E.64 desc[UR4][R2.64], R8 ;  /* 0x0000000802007985 */ /* 0x000fe8000c101b04 */
[----:B------:R-:W-:Y:S04]  /*0f50*/  ST.E.64 desc[UR4][R2.64+0x40000], R10 ;  /* 0x0400000a02007985 */ /* 0x000fe8000c101b04 */
[----:B------:R-:W-:Y:S04]  /*0f60*/  ST.E.64 desc[UR4][R2.64+0x20], R12 ;  /* 0x0000200c02007985 */ /* 0x000fe8000c101b04 */
[----:B------:R-:W-:Y:S01]  /*0f70*/  ST.E.64 desc[UR4][R2.64+0x40020], R14 ;  /* 0x0400200e02007985 */ /* 0x000fe2000c101b04 */
[----:B------:R-:W-:Y:S05]  /*0f80*/  EXIT ;  /* 0x000000000000794d */ /* 0x000fea0003800000 */
.L_x_4:
[----:B------:R-:W-:-:S00]  /*0f90*/  BRA `(.L_x_4) ;  /* 0xfffffffc00fc7947 */ /* 0x000fc0000383ffff */
[----:B------:R-:W-:-:S00]  /*0fa0*/  NOP ;  /* 0x0000000000007918 */ /* 0x000fc00000000000 */
        /* <DEDUP_REMOVED lines=13> */
.L_x_5:


//--------------------- .nv.shared.reserved.0     --------------------------
	.section	.nv.shared.reserved.0,"aw",@nobits
	.weak		__nv_reservedSMEM_offset_0_alias
	.size		__nv_reservedSMEM_offset_0_alias, 0, 64
	.other		__nv_reservedSMEM_offset_0_alias,@"STO_CUDA_RESERVED_SHARED STV_DEFAULT"
__nv_reservedSMEM_offset_0_alias:
	.zero		0
	.zero		64


//--------------------- .nv.constant0._Z17WMMAF16TensorCorePfS_S_S_ --------------------------
	.section	.nv.constant0._Z17WMMAF16TensorCorePfS_S_S_,"a",@progbits
	.sectionflags	@""
	.align	4
.nv.constant0._Z17WMMAF16TensorCorePfS_S_S_:
	.zero		928


//--------------------- SYMBOLS --------------------------

	.type		.nv.reservedSmem.offset0,@object
	.size		.nv.reservedSmem.offset0,0x4
